//
// Generated by NVIDIA NVVM Compiler
//
// Compiler Build ID: CL-36424714
// Cuda compilation tools, release 13.0, V13.0.88
// Based on NVVM 20.0.0
//

.version 9.0
.target sm_100
.address_size 64

	// .globl	_Z9putBucketPiS_i

.visible .entry _Z9putBucketPiS_i(
	.param .u64 .ptr .align 1 _Z9putBucketPiS_i_param_0,
	.param .u64 .ptr .align 1 _Z9putBucketPiS_i_param_1,
	.param .u32 _Z9putBucketPiS_i_param_2
)
{
	.reg .pred 	%p<2>;
	.reg .b32 	%r<8>;
	.reg .b64 	%rd<9>;

	ld.param.u64 	%rd1, [_Z9putBucketPiS_i_param_0];
	ld.param.u64 	%rd2, [_Z9putBucketPiS_i_param_1];
	ld.param.u32 	%r2, [_Z9putBucketPiS_i_param_2];
	mov.u32 	%r3, %ctaid.x;
	mov.u32 	%r4, %ntid.x;
	mov.u32 	%r5, %tid.x;
	mad.lo.s32 	%r1, %r3, %r4, %r5;
	setp.ge.s32 	%p1, %r1, %r2;
	@%p1 bra 	$L__BB0_2;
	cvta.to.global.u64 	%rd3, %rd1;
	cvta.to.global.u64 	%rd4, %rd2;
	mul.wide.s32 	%rd5, %r1, 4;
	add.s64 	%rd6, %rd3, %rd5;
	ld.global.u32 	%r6, [%rd6];
	mul.wide.s32 	%rd7, %r6, 4;
	add.s64 	%rd8, %rd4, %rd7;
	atom.global.add.u32 	%r7, [%rd8], 1;
$L__BB0_2:
	ret;

}
	// .globl	_Z8setIndexPiS_S_S_i
.visible .entry _Z8setIndexPiS_S_S_i(
	.param .u64 .ptr .align 1 _Z8setIndexPiS_S_S_i_param_0,
	.param .u64 .ptr .align 1 _Z8setIndexPiS_S_S_i_param_1,
	.param .u64 .ptr .align 1 _Z8setIndexPiS_S_S_i_param_2,
	.param .u64 .ptr .align 1 _Z8setIndexPiS_S_S_i_param_3,
	.param .u32 _Z8setIndexPiS_S_S_i_param_4
)
{
	.reg .pred 	%p<5>;
	.reg .b32 	%r<17>;
	.reg .b64 	%rd<16>;

	ld.param.u64 	%rd6, [_Z8setIndexPiS_S_S_i_param_0];
	ld.param.u64 	%rd7, [_Z8setIndexPiS_S_S_i_param_1];
	ld.param.u64 	%rd8, [_Z8setIndexPiS_S_S_i_param_2];
	ld.param.u64 	%rd9, [_Z8setIndexPiS_S_S_i_param_3];
	ld.param.u32 	%r4, [_Z8setIndexPiS_S_S_i_param_4];
	cvta.to.global.u64 	%rd1, %rd9;
	mov.u32 	%r5, %ctaid.x;
	mov.u32 	%r6, %ntid.x;
	mov.u32 	%r7, %tid.x;
	mad.lo.s32 	%r1, %r5, %r6, %r7;
	setp.ge.s32 	%p1, %r1, %r4;
	setp.lt.s32 	%p2, %r4, 2;
	or.pred  	%p3, %p1, %p2;
	@%p3 bra 	$L__BB1_3;
	cvta.to.global.u64 	%rd10, %rd6;
	cvta.to.global.u64 	%rd11, %rd7;
	cvta.to.global.u64 	%rd12, %rd8;
	mul.wide.s32 	%rd13, %r1, 4;
	add.s64 	%rd2, %rd10, %rd13;
	add.s64 	%rd3, %rd11, %rd13;
	add.s64 	%rd4, %rd1, %rd13;
	add.s64 	%rd5, %rd12, %rd13;
	mov.b32 	%r16, 1;
$L__BB1_2:
	ld.global.u32 	%r9, [%rd2];
	ld.global.u32 	%r10, [%rd3];
	add.s32 	%r11, %r10, %r9;
	st.global.u32 	[%rd4], %r11;
	bar.sync 	0;
	sub.s32 	%r12, %r1, %r16;
	mul.wide.s32 	%rd14, %r12, 4;
	add.s64 	%rd15, %rd1, %rd14;
	ld.global.u32 	%r13, [%rd15];
	ld.global.u32 	%r14, [%rd3];
	add.s32 	%r15, %r14, %r13;
	st.global.u32 	[%rd3], %r15;
	st.global.u32 	[%rd5+-4], %r15;
	bar.sync 	0;
	shl.b32 	%r16, %r16, 1;
	setp.lt.s32 	%p4, %r16, %r4;
	@%p4 bra 	$L__BB1_2;
$L__BB1_3:
	ret;

}
	// .globl	_Z6setKeyPiS_S_ii
.visible .entry _Z6setKeyPiS_S_ii(
	.param .u64 .ptr .align 1 _Z6setKeyPiS_S_ii_param_0,
	.param .u64 .ptr .align 1 _Z6setKeyPiS_S_ii_param_1,
	.param .u64 .ptr .align 1 _Z6setKeyPiS_S_ii_param_2,
	.param .u32 _Z6setKeyPiS_S_ii_param_3,
	.param .u32 _Z6setKeyPiS_S_ii_param_4
)
{
	.reg .pred 	%p<7>;
	.reg .b32 	%r<13>;
	.reg .b64 	%rd<13>;

	ld.param.u64 	%rd3, [_Z6setKeyPiS_S_ii_param_0];
	ld.param.u64 	%rd4, [_Z6setKeyPiS_S_ii_param_1];
	ld.param.u64 	%rd5, [_Z6setKeyPiS_S_ii_param_2];
	ld.param.u32 	%r5, [_Z6setKeyPiS_S_ii_param_3];
	ld.param.u32 	%r4, [_Z6setKeyPiS_S_ii_param_4];
	mov.u32 	%r6, %ctaid.x;
	mov.u32 	%r7, %ntid.x;
	mov.u32 	%r8, %tid.x;
	mad.lo.s32 	%r1, %r6, %r7, %r8;
	setp.ge.s32 	%p1, %r1, %r5;
	setp.lt.s32 	%p2, %r4, 1;
	or.pred  	%p3, %p1, %p2;
	@%p3 bra 	$L__BB2_6;
	cvta.to.global.u64 	%rd1, %rd4;
	cvta.to.global.u64 	%rd2, %rd5;
	mov.b32 	%r12, 0;
$L__BB2_2:
	mul.wide.u32 	%rd6, %r12, 4;
	add.s64 	%rd7, %rd1, %rd6;
	ld.global.u32 	%r10, [%rd7];
	setp.gt.s32 	%p4, %r10, %r1;
	@%p4 bra 	$L__BB2_5;
	add.s64 	%rd9, %rd2, %rd6;
	ld.global.u32 	%r11, [%rd9];
	setp.le.s32 	%p5, %r11, %r1;
	@%p5 bra 	$L__BB2_5;
	cvta.to.global.u64 	%rd10, %rd3;
	mul.wide.s32 	%rd11, %r1, 4;
	add.s64 	%rd12, %rd10, %rd11;
	st.global.u32 	[%rd12], %r12;
	bra.uni 	$L__BB2_6;
$L__BB2_5:
	add.s32 	%r12, %r12, 1;
	setp.ne.s32 	%p6, %r12, %r4;
	@%p6 bra 	$L__BB2_2;
$L__BB2_6:
	ret;

}


// ===== COMPILED SASS (sm_100) =====

	.target	sm_100

	.elftype	@"ET_EXEC"


//--------------------- .note.nv.tkinfo           --------------------------
	.section	.note.nv.tkinfo,"",@"SHT_NOTE"
	.sectionflags	@"SHF_NOTE_NV_TKINFO"
	.tkinfo
        /*0018*/ 	.word	0x00000002
        /*0030*/ 	.string	""
        /*0030*/ 	.string	"ptxas"
        /*0030*/ 	.string	"Cuda compilation tools, release 13.0, V13.0.88"
        /*0030*/ 	.string	"Build cuda_13.0.r13.0/compiler.36424714_0"
        /*0030*/ 	.string	"-arch sm_100 -m 64 "



//--------------------- .note.nv.cuinfo           --------------------------
	.section	.note.nv.cuinfo,"",@"SHT_NOTE"
	.sectionflags	@"SHF_NOTE_NV_CUINFO"
        /*0018*/ 	.short	0x0002
        /*001a*/ 	.short	0x0064
        /*001c*/ 	.short	0x0082
	.zero		2


//--------------------- .nv.info                  --------------------------
	.section	.nv.info,"",@"SHT_CUDA_INFO"
	.align	4


	//----- nvinfo : EIATTR_REGCOUNT
	.align		4
        /*0000*/ 	.byte	0x04, 0x2f
        /*0002*/ 	.short	(.L_1 - .L_0)
	.align		4
.L_0:
        /*0004*/ 	.word	index@(_Z9putBucketPiS_i)
        /*0008*/ 	.word	0x0000000a


	//----- nvinfo : EIATTR_FRAME_SIZE
	.align		4
.L_1:
        /*000c*/ 	.byte	0x04, 0x11
        /*000e*/ 	.short	(.L_3 - .L_2)
	.align		4
.L_2:
        /*0010*/ 	.word	index@(_Z9putBucketPiS_i)
        /*0014*/ 	.word	0x00000000


	//----- nvinfo : EIATTR_REGCOUNT
	.align		4
.L_3:
        /*0018*/ 	.byte	0x04, 0x2f
        /*001a*/ 	.short	(.L_5 - .L_4)
	.align		4
.L_4:
        /*001c*/ 	.word	index@(_Z8setIndexPiS_S_S_i)
        /*0020*/ 	.word	0x00000016


	//----- nvinfo : EIATTR_FRAME_SIZE
	.align		4
.L_5:
        /*0024*/ 	.byte	0x04, 0x11
        /*0026*/ 	.short	(.L_7 - .L_6)
	.align		4
.L_6:
        /*0028*/ 	.word	index@(_Z8setIndexPiS_S_S_i)
        /*002c*/ 	.word	0x00000000


	//----- nvinfo : EIATTR_REGCOUNT
	.align		4
.L_7:
        /*0030*/ 	.byte	0x04, 0x2f
        /*0032*/ 	.short	(.L_9 - .L_8)
	.align		4
.L_8:
        /*0034*/ 	.word	index@(_Z6setKeyPiS_S_ii)
        /*0038*/ 	.word	0x0000000e


	//----- nvinfo : EIATTR_FRAME_SIZE
	.align		4
.L_9:
        /*003c*/ 	.byte	0x04, 0x11
        /*003e*/ 	.short	(.L_11 - .L_10)
	.align		4
.L_10:
        /*0040*/ 	.word	index@(_Z6setKeyPiS_S_ii)
        /*0044*/ 	.word	0x00000000


	//----- nvinfo : EIATTR_MIN_STACK_SIZE
	.align		4
.L_11:
        /*0048*/ 	.byte	0x04, 0x12
        /*004a*/ 	.short	(.L_13 - .L_12)
	.align		4
.L_12:
        /*004c*/ 	.word	index@(_Z6setKeyPiS_S_ii)
        /*0050*/ 	.word	0x00000000


	//----- nvinfo : EIATTR_MIN_STACK_SIZE
	.align		4
.L_13:
        /*0054*/ 	.byte	0x04, 0x12
        /*0056*/ 	.short	(.L_15 - .L_14)
	.align		4
.L_14:
        /*0058*/ 	.word	index@(_Z8setIndexPiS_S_S_i)
        /*005c*/ 	.word	0x00000000


	//----- nvinfo : EIATTR_MIN_STACK_SIZE
	.align		4
.L_15:
        /*0060*/ 	.byte	0x04, 0x12
        /*0062*/ 	.short	(.L_17 - .L_16)
	.align		4
.L_16:
        /*0064*/ 	.word	index@(_Z9putBucketPiS_i)
        /*0068*/ 	.word	0x00000000
.L_17:


//--------------------- .nv.compat                --------------------------
	.section	.nv.compat,"",@"SHT_CUDA_COMPAT_INFO"
	.align	4
        /*0000*/ 	.byte	0x02, 0x09, 0x00, 0x00, 0x02, 0x02, 0x01, 0x00, 0x02, 0x05, 0x05, 0x00, 0x03, 0x07, 0x01, 0x01
        /*0010*/ 	.byte	0x02, 0x03, 0x00, 0x00, 0x02, 0x06, 0x01, 0x00, 0x04, 0x0b, 0x08, 0x00, 0x09, 0x00, 0x00, 0x00
        /*0020*/ 	.byte	0x00, 0x00, 0x00, 0x00


//--------------------- .nv.info._Z6setKeyPiS_S_ii --------------------------
	.section	.nv.info._Z6setKeyPiS_S_ii,"",@"SHT_CUDA_INFO"
	.sectionflags	@""
	.align	4


	//----- nvinfo : EIATTR_CUDA_API_VERSION
	.align		4
        /*0000*/ 	.byte	0x04, 0x37
        /*0002*/ 	.short	(.L_19 - .L_18)
.L_18:
        /*0004*/ 	.word	0x00000082


	//----- nvinfo : EIATTR_KPARAM_INFO
	.align		4
.L_19:
        /*0008*/ 	.byte	0x04, 0x17
        /*000a*/ 	.short	(.L_21 - .L_20)
.L_20:
        /*000c*/ 	.word	0x00000000
        /*0010*/ 	.short	0x0004
        /*0012*/ 	.short	0x001c
        /*0014*/ 	.byte	0x00, 0xf0, 0x11, 0x00


	//----- nvinfo : EIATTR_KPARAM_INFO
	.align		4
.L_21:
        /*0018*/ 	.byte	0x04, 0x17
        /*001a*/ 	.short	(.L_23 - .L_22)
.L_22:
        /*001c*/ 	.word	0x00000000
        /*0020*/ 	.short	0x0003
        /*0022*/ 	.short	0x0018
        /*0024*/ 	.byte	0x00, 0xf0, 0x11, 0x00


	//----- nvinfo : EIATTR_KPARAM_INFO
	.align		4
.L_23:
        /*0028*/ 	.byte	0x04, 0x17
        /*002a*/ 	.short	(.L_25 - .L_24)
.L_24:
        /*002c*/ 	.word	0x00000000
        /*0030*/ 	.short	0x0002
        /*0032*/ 	.short	0x0010
        /*0034*/ 	.byte	0x00, 0xf5, 0x21, 0x00


	//----- nvinfo : EIATTR_KPARAM_INFO
	.align		4
.L_25:
        /*0038*/ 	.byte	0x04, 0x17
        /*003a*/ 	.short	(.L_27 - .L_26)
.L_26:
        /*003c*/ 	.word	0x00000000
        /*0040*/ 	.short	0x0001
        /*0042*/ 	.short	0x0008
        /*0044*/ 	.byte	0x00, 0xf5, 0x21, 0x00


	//----- nvinfo : EIATTR_KPARAM_INFO
	.align		4
.L_27:
        /*0048*/ 	.byte	0x04, 0x17
        /*004a*/ 	.short	(.L_29 - .L_28)
.L_28:
        /*004c*/ 	.word	0x00000000
        /*0050*/ 	.short	0x0000
        /*0052*/ 	.short	0x0000
        /*0054*/ 	.byte	0x00, 0xf5, 0x21, 0x00


	//----- nvinfo : EIATTR_SPARSE_MMA_MASK
	.align		4
.L_29:
        /*0058*/ 	.byte	0x03, 0x50
        /*005a*/ 	.short	0x0000


	//----- nvinfo : EIATTR_MAXREG_COUNT
	.align		4
        /*005c*/ 	.byte	0x03, 0x1b
        /*005e*/ 	.short	0x00ff


	//----- nvinfo : EIATTR_MERCURY_ISA_VERSION
	.align		4
        /*0060*/ 	.byte	0x03, 0x5f
        /*0062*/ 	.short	0x0101


	//----- nvinfo : EIATTR_VRC_CTA_INIT_COUNT
	.align		4
        /*0064*/ 	.byte	0x02, 0x4a
	.zero		1
	.zero		1


	//----- nvinfo : EIATTR_EXIT_INSTR_OFFSETS
	.align		4
        /*0068*/ 	.byte	0x04, 0x1c
        /*006a*/ 	.short	(.L_31 - .L_30)


	//   ....[0]....
.L_30:
        /*006c*/ 	.word	0x00000080


	//   ....[1]....
        /*0070*/ 	.word	0x000001b0


	//   ....[2]....
        /*0074*/ 	.word	0x000001f0


	//----- nvinfo : EIATTR_CRS_STACK_SIZE
	.align		4
.L_31:
        /*0078*/ 	.byte	0x04, 0x1e
        /*007a*/ 	.short	(.L_33 - .L_32)
.L_32:
        /*007c*/ 	.word	0x00000000


	//----- nvinfo : EIATTR_CBANK_PARAM_SIZE
	.align		4
.L_33:
        /*0080*/ 	.byte	0x03, 0x19
        /*0082*/ 	.short	0x0020


	//----- nvinfo : EIATTR_PARAM_CBANK
	.align		4
        /*0084*/ 	.byte	0x04, 0x0a
        /*0086*/ 	.short	(.L_35 - .L_34)
	.align		4
.L_34:
        /*0088*/ 	.word	index@(.nv.constant0._Z6setKeyPiS_S_ii)
        /*008c*/ 	.short	0x0380
        /*008e*/ 	.short	0x0020


	//----- nvinfo : EIATTR_SW_WAR
	.align		4
.L_35:
        /*0090*/ 	.byte	0x04, 0x36
        /*0092*/ 	.short	(.L_37 - .L_36)
.L_36:
        /*0094*/ 	.word	0x00000008
.L_37:


//--------------------- .nv.info._Z8setIndexPiS_S_S_i --------------------------
	.section	.nv.info._Z8setIndexPiS_S_S_i,"",@"SHT_CUDA_INFO"
	.sectionflags	@""
	.align	4


	//----- nvinfo : EIATTR_CUDA_API_VERSION
	.align		4
        /*0000*/ 	.byte	0x04, 0x37
        /*0002*/ 	.short	(.L_39 - .L_38)
.L_38:
        /*0004*/ 	.word	0x00000082


	//----- nvinfo : EIATTR_KPARAM_INFO
	.align		4
.L_39:
        /*0008*/ 	.byte	0x04, 0x17
        /*000a*/ 	.short	(.L_41 - .L_40)
.L_40:
        /*000c*/ 	.word	0x00000000
        /*0010*/ 	.short	0x0004
        /*0012*/ 	.short	0x0020
        /*0014*/ 	.byte	0x00, 0xf0, 0x11, 0x00


	//----- nvinfo : EIATTR_KPARAM_INFO
	.align		4
.L_41:
        /*0018*/ 	.byte	0x04, 0x17
        /*001a*/ 	.short	(.L_43 - .L_42)
.L_42:
        /*001c*/ 	.word	0x00000000
        /*0020*/ 	.short	0x0003
        /*0022*/ 	.short	0x0018
        /*0024*/ 	.byte	0x00, 0xf5, 0x21, 0x00


	//----- nvinfo : EIATTR_KPARAM_INFO
	.align		4
.L_43:
        /*0028*/ 	.byte	0x04, 0x17
        /*002a*/ 	.short	(.L_45 - .L_44)
.L_44:
        /*002c*/ 	.word	0x00000000
        /*0030*/ 	.short	0x0002
        /*0032*/ 	.short	0x0010
        /*0034*/ 	.byte	0x00, 0xf5, 0x21, 0x00


	//----- nvinfo : EIATTR_KPARAM_INFO
	.align		4
.L_45:
        /*0038*/ 	.byte	0x04, 0x17
        /*003a*/ 	.short	(.L_47 - .L_46)
.L_46:
        /*003c*/ 	.word	0x00000000
        /*0040*/ 	.short	0x0001
        /*0042*/ 	.short	0x0008
        /*0044*/ 	.byte	0x00, 0xf5, 0x21, 0x00


	//----- nvinfo : EIATTR_KPARAM_INFO
	.align		4
.L_47:
        /*0048*/ 	.byte	0x04, 0x17
        /*004a*/ 	.short	(.L_49 - .L_48)
.L_48:
        /*004c*/ 	.word	0x00000000
        /*0050*/ 	.short	0x0000
        /*0052*/ 	.short	0x0000
        /*0054*/ 	.byte	0x00, 0xf5, 0x21, 0x00


	//----- nvinfo : EIATTR_SPARSE_MMA_MASK
	.align		4
.L_49:
        /*0058*/ 	.byte	0x03, 0x50
        /*005a*/ 	.short	0x0000


	//----- nvinfo : EIATTR_MAXREG_COUNT
	.align		4
        /*005c*/ 	.byte	0x03, 0x1b
        /*005e*/ 	.short	0x00ff


	//----- nvinfo : EIATTR_NUM_BARRIERS
	.align		4
        /*0060*/ 	.byte	0x02, 0x4c
        /*0062*/ 	.byte	0x01
	.zero		1


	//----- nvinfo : EIATTR_MERCURY_ISA_VERSION
	.align		4
        /*0064*/ 	.byte	0x03, 0x5f
        /*0066*/ 	.short	0x0101


	//----- nvinfo : EIATTR_VRC_CTA_INIT_COUNT
	.align		4
        /*0068*/ 	.byte	0x02, 0x4a
	.zero		1
	.zero		1


	//----- nvinfo : EIATTR_EXIT_INSTR_OFFSETS
	.align		4
        /*006c*/ 	.byte	0x04, 0x1c
        /*006e*/ 	.short	(.L_51 - .L_50)


	//   ....[0]....
.L_50:
        /*0070*/ 	.word	0x00000080


	//   ....[1]....
        /*0074*/ 	.word	0x00000230


	//----- nvinfo : EIATTR_CBANK_PARAM_SIZE
	.align		4
.L_51:
        /*0078*/ 	.byte	0x03, 0x19
        /*007a*/ 	.short	0x0024


	//----- nvinfo : EIATTR_PARAM_CBANK
	.align		4
        /*007c*/ 	.byte	0x04, 0x0a
        /*007e*/ 	.short	(.L_53 - .L_52)
	.align		4
.L_52:
        /*0080*/ 	.word	index@(.nv.constant0._Z8setIndexPiS_S_S_i)
        /*0084*/ 	.short	0x0380
        /*0086*/ 	.short	0x0024


	//----- nvinfo : EIATTR_SW_WAR
	.align		4
.L_53:
        /*0088*/ 	.byte	0x04, 0x36
        /*008a*/ 	.short	(.L_55 - .L_54)
.L_54:
        /*008c*/ 	.word	0x00000008
.L_55:


//--------------------- .nv.info._Z9putBucketPiS_i --------------------------
	.section	.nv.info._Z9putBucketPiS_i,"",@"SHT_CUDA_INFO"
	.sectionflags	@""
	.align	4


	//----- nvinfo : EIATTR_CUDA_API_VERSION
	.align		4
        /*0000*/ 	.byte	0x04, 0x37
        /*0002*/ 	.short	(.L_57 - .L_56)
.L_56:
        /*0004*/ 	.word	0x00000082


	//----- nvinfo : EIATTR_KPARAM_INFO
	.align		4
.L_57:
        /*0008*/ 	.byte	0x04, 0x17
        /*000a*/ 	.short	(.L_59 - .L_58)
.L_58:
        /*000c*/ 	.word	0x00000000
        /*0010*/ 	.short	0x0002
        /*0012*/ 	.short	0x0010
        /*0014*/ 	.byte	0x00, 0xf0, 0x11, 0x00


	//----- nvinfo : EIATTR_KPARAM_INFO
	.align		4
.L_59:
        /*0018*/ 	.byte	0x04, 0x17
        /*001a*/ 	.short	(.L_61 - .L_60)
.L_60:
        /*001c*/ 	.word	0x00000000
        /*0020*/ 	.short	0x0001
        /*0022*/ 	.short	0x0008
        /*0024*/ 	.byte	0x00, 0xf5, 0x21, 0x00


	//----- nvinfo : EIATTR_KPARAM_INFO
	.align		4
.L_61:
        /*0028*/ 	.byte	0x04, 0x17
        /*002a*/ 	.short	(.L_63 - .L_62)
.L_62:
        /*002c*/ 	.word	0x00000000
        /*0030*/ 	.short	0x0000
        /*0032*/ 	.short	0x0000
        /*0034*/ 	.byte	0x00, 0xf5, 0x21, 0x00


	//----- nvinfo : EIATTR_SPARSE_MMA_MASK
	.align		4
.L_63:
        /*0038*/ 	.byte	0x03, 0x50
        /*003a*/ 	.short	0x0000


	//----- nvinfo : EIATTR_MAXREG_COUNT
	.align		4
        /*003c*/ 	.byte	0x03, 0x1b
        /*003e*/ 	.short	0x00ff


	//----- nvinfo : EIATTR_MERCURY_ISA_VERSION
	.align		4
        /*0040*/ 	.byte	0x03, 0x5f
        /*0042*/ 	.short	0x0101


	//----- nvinfo : EIATTR_VRC_CTA_INIT_COUNT
	.align		4
        /*0044*/ 	.byte	0x02, 0x4a
	.zero		1
	.zero		1


	//----- nvinfo : EIATTR_EXIT_INSTR_OFFSETS
	.align		4
        /*0048*/ 	.byte	0x04, 0x1c
        /*004a*/ 	.short	(.L_65 - .L_64)


	//   ....[0]....
.L_64:
        /*004c*/ 	.word	0x00000070


	//   ....[1]....
        /*0050*/ 	.word	0x00000100


	//----- nvinfo : EIATTR_CBANK_PARAM_SIZE
	.align		4
.L_65:
        /*0054*/ 	.byte	0x03, 0x19
        /*0056*/ 	.short	0x0014


	//----- nvinfo : EIATTR_PARAM_CBANK
	.align		4
        /*0058*/ 	.byte	0x04, 0x0a
        /*005a*/ 	.short	(.L_67 - .L_66)
	.align		4
.L_66:
        /*005c*/ 	.word	index@(.nv.constant0._Z9putBucketPiS_i)
        /*0060*/ 	.short	0x0380
        /*0062*/ 	.short	0x0014


	//----- nvinfo : EIATTR_SW_WAR
	.align		4
.L_67:
        /*0064*/ 	.byte	0x04, 0x36
        /*0066*/ 	.short	(.L_69 - .L_68)
.L_68:
        /*0068*/ 	.word	0x00000008
.L_69:


//--------------------- .nv.callgraph             --------------------------
	.section	.nv.callgraph,"",@"SHT_CUDA_CALLGRAPH"
	.align	4
	.sectionentsize	8
	.align		4
        /*0000*/ 	.word	0x00000000
	.align		4
        /*0004*/ 	.word	0xffffffff
	.align		4
        /*0008*/ 	.word	0x00000000
	.align		4
        /*000c*/ 	.word	0xfffffffe
	.align		4
        /*0010*/ 	.word	0x00000000
	.align		4
        /*0014*/ 	.word	0xfffffffd
	.align		4
        /*0018*/ 	.word	0x00000000
	.align		4
        /*001c*/ 	.word	0xfffffffc


//--------------------- .text._Z6setKeyPiS_S_ii   --------------------------
	.section	.text._Z6setKeyPiS_S_ii,"ax",@progbits
	.align	128
        .global         _Z6setKeyPiS_S_ii
        .type           _Z6setKeyPiS_S_ii,@function
        .size           _Z6setKeyPiS_S_ii,(.L_x_8 - _Z6setKeyPiS_S_ii)
        .other          _Z6setKeyPiS_S_ii,@"STO_CUDA_ENTRY STV_DEFAULT"
_Z6setKeyPiS_S_ii:
.text._Z6setKeyPiS_S_ii:
[----:B------:R-:W-:Y:S01]  /*0000*/  LDC R1, c[0x0][0x37c] ;  /* 0x0000df00ff017b82 */ /* 0x000fe20000000800 */
[----:B------:R-:W0:Y:S07]  /*0010*/  S2R R0, SR_TID.X ;  /* 0x0000000000007919 */ /* 0x000e2e0000002100 */
[----:B------:R-:W0:Y:S08]  /*0020*/  S2UR UR4, SR_CTAID.X ;  /* 0x00000000000479c3 */ /* 0x000e300000002500 */
[----:B------:R-:W0:Y:S08]  /*0030*/  LDC R9, c[0x0][0x360] ;  /* 0x0000d800ff097b82 */ /* 0x000e300000000800 */
[----:B------:R-:W1:Y:S01]  /*0040*/  LDC.64 R2, c[0x0][0x398] ;  /* 0x0000e600ff027b82 */ /* 0x000e620000000a00 */
[----:B0-----:R-:W-:Y:S01]  /*0050*/  IMAD R9, R9, UR4, R0 ;  /* 0x0000000409097c24 */ /* 0x001fe2000f8e0200 */
[----:B-1----:R-:W-:-:S04]  /*0060*/  ISETP.GE.AND P0, PT, R3, 0x1, PT ;  /* 0x000000010300780c */ /* 0x002fc80003f06270 */
[----:B------:R-:W-:-:S13]  /*0070*/  ISETP.GE.OR P0, PT, R9, R2, !P0 ;  /* 0x000000020900720c */ /* 0x000fda0004706670 */
[----:B------:R-:W-:Y:S05]  /*0080*/  @P0 EXIT ;  /* 0x000000000000094d */ /* 0x000fea0003800000 */
[----:B------:R-:W0:Y:S01]  /*0090*/  LDC.64 R4, c[0x0][0x388] ;  /* 0x0000e200ff047b82 */ /* 0x000e220000000a00 */
[----:B------:R-:W-:Y:S01]  /*00a0*/  IMAD.MOV.U32 R11, RZ, RZ, RZ ;  /* 0x000000ffff0b7224 */ /* 0x000fe200078e00ff */
[----:B------:R-:W1:Y:S01]  /*00b0*/  LDCU.64 UR4, c[0x0][0x358] ;  /* 0x00006b00ff0477ac */ /* 0x000e620008000a00 */
[----:B------:R-:W2:Y:S05]  /*00c0*/  LDCU UR6, c[0x0][0x39c] ;  /* 0x00007380ff0677ac */ /* 0x000eaa0008000800 */
[----:B------:R-:W3:Y:S02]  /*00d0*/  LDC.64 R6, c[0x0][0x390] ;  /* 0x0000e400ff067b82 */ /* 0x000ee40000000a00 */
.L_x_3:
[----:B0-----:R-:W-:-:S06]  /*00e0*/  IMAD.WIDE.U32 R2, R11, 0x4, R4 ;  /* 0x000000040b027825 */ /* 0x001fcc00078e0004 */
[----:B-1----:R-:W4:Y:S01]  /*00f0*/  LDG.E R2, desc[UR4][R2.64] ;  /* 0x0000000402027981 */ /* 0x002f22000c1e1900 */
[----:B------:R-:W-:Y:S01]  /*0100*/  BSSY.RECONVERGENT B0, `(.L_x_0) ;  /* 0x0000007000007945 */ /* 0x000fe20003800200 */
[----:B----4-:R-:W-:-:S13]  /*0110*/  ISETP.GT.AND P0, PT, R2, R9, PT ;  /* 0x000000090200720c */ /* 0x010fda0003f04270 */
[----:B------:R-:W-:Y:S05]  /*0120*/  @P0 BRA `(.L_x_1) ;  /* 0x0000000000100947 */ /* 0x000fea0003800000 */
[----:B---3--:R-:W-:-:S06]  /*0130*/  IMAD.WIDE.U32 R2, R11, 0x4, R6 ;  /* 0x000000040b027825 */ /* 0x008fcc00078e0006 */
[----:B------:R-:W3:Y:S02]  /*0140*/  LDG.E R2, desc[UR4][R2.64] ;  /* 0x0000000402027981 */ /* 0x000ee4000c1e1900 */
[----:B---3--:R-:W-:-:S13]  /*0150*/  ISETP.GT.AND P0, PT, R2, R9, PT ;  /* 0x000000090200720c */ /* 0x008fda0003f04270 */
[----:B------:R-:W-:Y:S05]  /*0160*/  @P0 BRA `(.L_x_2) ;  /* 0x0000000000140947 */ /* 0x000fea0003800000 */
.L_x_1:
[----:B--2---:R-:W-:Y:S05]  /*0170*/  BSYNC.RECONVERGENT B0 ;  /* 0x0000000000007941 */ /* 0x004fea0003800200 */
.L_x_0:
[----:B------:R-:W-:-:S04]  /*0180*/  IADD3 R11, PT, PT, R11, 0x1, RZ ;  /* 0x000000010b0b7810 */ /* 0x000fc80007ffe0ff */
[----:B------:R-:W-:-:S13]  /*0190*/  ISETP.NE.AND P0, PT, R11, UR6, PT ;  /* 0x000000060b007c0c */ /* 0x000fda000bf05270 */
[----:B------:R-:W-:Y:S05]  /*01a0*/  @P0 BRA `(.L_x_3) ;  /* 0xfffffffc00cc0947 */ /* 0x000fea000383ffff */
[----:B------:R-:W-:Y:S05]  /*01b0*/  EXIT ;  /* 0x000000000000794d */ /* 0x000fea0003800000 */
.L_x_2:
[----:B------:R-:W0:Y:S02]  /*01c0*/  LDC.64 R2, c[0x0][0x380] ;  /* 0x0000e000ff027b82 */ /* 0x000e240000000a00 */
[----:B0-----:R-:W-:-:S05]  /*01d0*/  IMAD.WIDE R2, R9, 0x4, R2 ;  /* 0x0000000409027825 */ /* 0x001fca00078e0202 */
[----:B------:R-:W-:Y:S01]  /*01e0*/  STG.E desc[UR4][R2.64], R11 ;  /* 0x0000000b02007986 */ /* 0x000fe2000c101904 */
[----:B--2---:R-:W-:Y:S05]  /*01f0*/  EXIT ;  /* 0x000000000000794d */ /* 0x004fea0003800000 */
.L_x_4:
[----:B------:R-:W-:-:S00]  /*0200*/  BRA `(.L_x_4) ;  /* 0xfffffffc00fc7947 */ /* 0x000fc0000383ffff */
[----:B------:R-:W-:-:S00]  /*0210*/  NOP ;  /* 0x0000000000007918 */ /* 0x000fc00000000000 */
        /* <DEDUP_REMOVED lines=14> */
.L_x_8:


//--------------------- .text._Z8setIndexPiS_S_S_i --------------------------
	.section	.text._Z8setIndexPiS_S_S_i,"ax",@progbits
	.align	128
        .global         _Z8setIndexPiS_S_S_i
        .type           _Z8setIndexPiS_S_S_i,@function
        .size           _Z8setIndexPiS_S_S_i,(.L_x_9 - _Z8setIndexPiS_S_S_i)
        .other          _Z8setIndexPiS_S_S_i,@"STO_CUDA_ENTRY STV_DEFAULT"
_Z8setIndexPiS_S_S_i:
.text._Z8setIndexPiS_S_S_i:
[----:B------:R-:W-:Y:S01]  /*0000*/  LDC R1, c[0x0][0x37c] ;  /* 0x0000df00ff017b82 */ /* 0x000fe20000000800 */
[----:B------:R-:W0:Y:S07]  /*0010*/  S2R R0, SR_TID.X ;  /* 0x0000000000007919 */ /* 0x000e2e0000002100 */
[----:B------:R-:W0:Y:S08]  /*0020*/  S2UR UR4, SR_CTAID.X ;  /* 0x00000000000479c3 */ /* 0x000e300000002500 */
[----:B------:R-:W0:Y:S08]  /*0030*/  LDC R15, c[0x0][0x360] ;  /* 0x0000d800ff0f7b82 */ /* 0x000e300000000800 */
[----:B------:R-:W1:Y:S01]  /*0040*/  LDC R14, c[0x0][0x3a0] ;  /* 0x0000e800ff0e7b82 */ /* 0x000e620000000800 */
[----:B0-----:R-:W-:Y:S01]  /*0050*/  IMAD R15, R15, UR4, R0 ;  /* 0x000000040f0f7c24 */ /* 0x001fe2000f8e0200 */
[----:B-1----:R-:W-:-:S04]  /*0060*/  ISETP.GE.AND P0, PT, R14, 0x2, PT ;  /* 0x000000020e00780c */ /* 0x002fc80003f06270 */
[----:B------:R-:W-:-:S13]  /*0070*/  ISETP.GE.OR P0, PT, R15, R14, !P0 ;  /* 0x0000000e0f00720c */ /* 0x000fda0004706670 */
[----:B------:R-:W-:Y:S05]  /*0080*/  @P0 EXIT ;  /* 0x000000000000094d */ /* 0x000fea0003800000 */
[----:B------:R-:W0:Y:S01]  /*0090*/  LDC.64 R4, c[0x0][0x380] ;  /* 0x0000e000ff047b82 */ /* 0x000e220000000a00 */
[----:B------:R-:W1:Y:S01]  /*00a0*/  LDCU.64 UR6, c[0x0][0x358] ;  /* 0x00006b00ff0677ac */ /* 0x000e620008000a00 */
[----:B------:R-:W-:-:S06]  /*00b0*/  UMOV UR4, 0x1 ;  /* 0x0000000100047882 */ /* 0x000fcc0000000000 */
[----:B------:R-:W2:Y:S08]  /*00c0*/  LDC.64 R6, c[0x0][0x388] ;  /* 0x0000e200ff067b82 */ /* 0x000eb00000000a00 */
[----:B------:R-:W3:Y:S08]  /*00d0*/  LDC.64 R8, c[0x0][0x390] ;  /* 0x0000e400ff087b82 */ /* 0x000ef00000000a00 */
[----:B------:R-:W4:Y:S01]  /*00e0*/  LDC.64 R2, c[0x0][0x398] ;  /* 0x0000e600ff027b82 */ /* 0x000f220000000a00 */
[----:B0-----:R-:W-:-:S04]  /*00f0*/  IMAD.WIDE R4, R15, 0x4, R4 ;  /* 0x000000040f047825 */ /* 0x001fc800078e0204 */
[----:B--2---:R-:W-:-:S04]  /*0100*/  IMAD.WIDE R6, R15, 0x4, R6 ;  /* 0x000000040f067825 */ /* 0x004fc800078e0206 */
[----:B---3--:R-:W-:-:S04]  /*0110*/  IMAD.WIDE R8, R15, 0x4, R8 ;  /* 0x000000040f087825 */ /* 0x008fc800078e0208 */
[----:B-1--4-:R-:W-:-:S07]  /*0120*/  IMAD.WIDE R10, R15, 0x4, R2 ;  /* 0x000000040f0a7825 */ /* 0x012fce00078e0202 */
.L_x_5:
[----:B------:R-:W2:Y:S04]  /*0130*/  LDG.E R0, desc[UR6][R4.64] ;  /* 0x0000000604007981 */ /* 0x000ea8000c1e1900 */
[----:B------:R-:W2:Y:S01]  /*0140*/  LDG.E R13, desc[UR6][R6.64] ;  /* 0x00000006060d7981 */ /* 0x000ea2000c1e1900 */
[----:B0-----:R-:W-:Y:S02]  /*0150*/  IADD3 R19, PT, PT, R15, -UR4, RZ ;  /* 0x800000040f137c10 */ /* 0x001fe4000fffe0ff */
[----:B--2---:R-:W-:-:S03]  /*0160*/  IADD3 R17, PT, PT, R0, R13, RZ ;  /* 0x0000000d00117210 */ /* 0x004fc60007ffe0ff */
[----:B------:R-:W-:Y:S02]  /*0170*/  IMAD.WIDE R12, R19, 0x4, R2 ;  /* 0x00000004130c7825 */ /* 0x000fe400078e0202 */
[----:B------:R0:W-:Y:S01]  /*0180*/  STG.E desc[UR6][R10.64], R17 ;  /* 0x000000110a007986 */ /* 0x0001e2000c101906 */
[----:B------:R-:W-:Y:S06]  /*0190*/  BAR.SYNC.DEFER_BLOCKING 0x0 ;  /* 0x0000000000007b1d */ /* 0x000fec0000010000 */
[----:B------:R-:W2:Y:S04]  /*01a0*/  LDG.E R12, desc[UR6][R12.64] ;  /* 0x000000060c0c7981 */ /* 0x000ea8000c1e1900 */
[----:B------:R-:W2:Y:S01]  /*01b0*/  LDG.E R19, desc[UR6][R6.64] ;  /* 0x0000000606137981 */ /* 0x000ea2000c1e1900 */
[----:B------:R-:W-:-:S06]  /*01c0*/  USHF.L.U32 UR4, UR4, 0x1, URZ ;  /* 0x0000000104047899 */ /* 0x000fcc00080006ff */
[----:B------:R-:W-:Y:S02]  /*01d0*/  ISETP.LE.AND P0, PT, R14, UR4, PT ;  /* 0x000000040e007c0c */ /* 0x000fe4000bf03270 */
[----:B--2---:R-:W-:-:S05]  /*01e0*/  IADD3 R19, PT, PT, R12, R19, RZ ;  /* 0x000000130c137210 */ /* 0x004fca0007ffe0ff */
[----:B------:R0:W-:Y:S04]  /*01f0*/  STG.E desc[UR6][R6.64], R19 ;  /* 0x0000001306007986 */ /* 0x0001e8000c101906 */
[----:B------:R0:W-:Y:S01]  /*0200*/  STG.E desc[UR6][R8.64+-0x4], R19 ;  /* 0xfffffc1308007986 */ /* 0x0001e2000c101906 */
[----:B------:R-:W-:Y:S06]  /*0210*/  BAR.SYNC.DEFER_BLOCKING 0x0 ;  /* 0x0000000000007b1d */ /* 0x000fec0000010000 */
[----:B------:R-:W-:Y:S05]  /*0220*/  @!P0 BRA `(.L_x_5) ;  /* 0xfffffffc00c08947 */ /* 0x000fea000383ffff */
[----:B------:R-:W-:Y:S05]  /*0230*/  EXIT ;  /* 0x000000000000794d */ /* 0x000fea0003800000 */
.L_x_6:
        /* <DEDUP_REMOVED lines=12> */
.L_x_9:


//--------------------- .text._Z9putBucketPiS_i   --------------------------
	.section	.text._Z9putBucketPiS_i,"ax",@progbits
	.align	128
        .global         _Z9putBucketPiS_i
        .type           _Z9putBucketPiS_i,@function
        .size           _Z9putBucketPiS_i,(.L_x_10 - _Z9putBucketPiS_i)
        .other          _Z9putBucketPiS_i,@"STO_CUDA_ENTRY STV_DEFAULT"
_Z9putBucketPiS_i:
.text._Z9putBucketPiS_i:
[----:B------:R-:W-:Y:S01]  /*0000*/  LDC R1, c[0x0][0x37c] ;  /* 0x0000df00ff017b82 */ /* 0x000fe20000000800 */
[----:B------:R-:W0:Y:S07]  /*0010*/  S2R R0, SR_TID.X ;  /* 0x0000000000007919 */ /* 0x000e2e0000002100 */
[----:B------:R-:W0:Y:S01]  /*0020*/  S2UR UR4, SR_CTAID.X ;  /* 0x00000000000479c3 */ /* 0x000e220000002500 */
[----:B------:R-:W1:Y:S07]  /*0030*/  LDCU UR5, c[0x0][0x390] ;  /* 0x00007200ff0577ac */ /* 0x000e6e0008000800 */
[----:B------:R-:W0:Y:S02]  /*0040*/  LDC R5, c[0x0][0x360] ;  /* 0x0000d800ff057b82 */ /* 0x000e240000000800 */
[----:B0-----:R-:W-:-:S05]  /*0050*/  IMAD R5, R5, UR4, R0 ;  /* 0x0000000405057c24 */ /* 0x001fca000f8e0200 */
[----:B-1----:R-:W-:-:S13]  /*0060*/  ISETP.GE.AND P0, PT, R5, UR5, PT ;  /* 0x0000000505007c0c */ /* 0x002fda000bf06270 */
[----:B------:R-:W-:Y:S05]  /*0070*/  @P0 EXIT ;  /* 0x000000000000094d */ /* 0x000fea0003800000 */
[----:B------:R-:W0:Y:S01]  /*0080*/  LDC.64 R2, c[0x0][0x380] ;  /* 0x0000e000ff027b82 */ /* 0x000e220000000a00 */
[----:B------:R-:W1:Y:S01]  /*0090*/  LDCU.64 UR4, c[0x0][0x358] ;  /* 0x00006b00ff0477ac */ /* 0x000e620008000a00 */
[----:B0-----:R-:W-:-:S06]  /*00a0*/  IMAD.WIDE R2, R5, 0x4, R2 ;  /* 0x0000000405027825 */ /* 0x001fcc00078e0202 */
[----:B------:R-:W0:Y:S01]  /*00b0*/  LDC.64 R4, c[0x0][0x388] ;  /* 0x0000e200ff047b82 */ /* 0x000e220000000a00 */
[----:B-1----:R-:W0:Y:S01]  /*00c0*/  LDG.E R3, desc[UR4][R2.64] ;  /* 0x0000000402037981 */ /* 0x002e22000c1e1900 */
[----:B------:R-:W-:Y:S02]  /*00d0*/  HFMA2 R7, -RZ, RZ, 0, 5.9604644775390625e-08 ;  /* 0x00000001ff077431 */ /* 0x000fe400000001ff */
[----:B0-----:R-:W-:-:S05]  /*00e0*/  IMAD.WIDE R4, R3, 0x4, R4 ;  /* 0x0000000403047825 */ /* 0x001fca00078e0204 */
[----:B------:R-:W-:Y:S01]  /*00f0*/  REDG.E.ADD.STRONG.GPU desc[UR4][R4.64], R7 ;  /* 0x000000070400798e */ /* 0x000fe2000c12e104 */
[----:B------:R-:W-:Y:S05]  /*0100*/  EXIT ;  /* 0x000000000000794d */ /* 0x000fea0003800000 */
.L_x_7:
        /* <DEDUP_REMOVED lines=15> */
.L_x_10:


//--------------------- .nv.shared.reserved.0     --------------------------
	.section	.nv.shared.reserved.0,"aw",@nobits
	.weak		__nv_reservedSMEM_offset_0_alias
	.size		__nv_reservedSMEM_offset_0_alias, 0, 64
	.other		__nv_reservedSMEM_offset_0_alias,@"STO_CUDA_RESERVED_SHARED STV_DEFAULT"
__nv_reservedSMEM_offset_0_alias:
	.zero		0
	.zero		64


//--------------------- .nv.constant0._Z6setKeyPiS_S_ii --------------------------
	.section	.nv.constant0._Z6setKeyPiS_S_ii,"a",@progbits
	.sectionflags	@""
	.align	4
.nv.constant0._Z6setKeyPiS_S_ii:
	.zero		928


//--------------------- .nv.constant0._Z8setIndexPiS_S_S_i --------------------------
	.section	.nv.constant0._Z8setIndexPiS_S_S_i,"a",@progbits
	.sectionflags	@""
	.align	4
.nv.constant0._Z8setIndexPiS_S_S_i:
	.zero		932


//--------------------- .nv.constant0._Z9putBucketPiS_i --------------------------
	.section	.nv.constant0._Z9putBucketPiS_i,"a",@progbits
	.sectionflags	@""
	.align	4
.nv.constant0._Z9putBucketPiS_i:
	.zero		916


//--------------------- SYMBOLS --------------------------

	.type		.nv.reservedSmem.offset0,@object
	.size		.nv.reservedSmem.offset0,0x4
